//
// Generated by NVIDIA NVVM Compiler
//
// Compiler Build ID: CL-36424714
// Cuda compilation tools, release 13.0, V13.0.88
// Based on NVVM 20.0.0
//

.version 9.0
.target sm_100
.address_size 64

	// .globl	_Z14maximumElementPiS_

.visible .entry _Z14maximumElementPiS_(
	.param .u64 .ptr .align 1 _Z14maximumElementPiS__param_0,
	.param .u64 .ptr .align 1 _Z14maximumElementPiS__param_1
)
{
	.reg .pred 	%p<6>;
	.reg .b32 	%r<10>;
	.reg .b64 	%rd<7>;

	ld.param.u64 	%rd4, [_Z14maximumElementPiS__param_0];
	ld.param.u64 	%rd3, [_Z14maximumElementPiS__param_1];
	cvta.to.global.u64 	%rd1, %rd4;
	mov.u32 	%r1, %tid.x;
	mul.wide.u32 	%rd5, %r1, 4;
	add.s64 	%rd2, %rd1, %rd5;
	setp.gt.u32 	%p1, %r1, 1;
	@%p1 bra 	$L__BB0_3;
	ld.global.u32 	%r2, [%rd2+8];
	ld.global.u32 	%r7, [%rd2];
	setp.le.s32 	%p2, %r2, %r7;
	@%p2 bra 	$L__BB0_3;
	st.global.u32 	[%rd2], %r2;
$L__BB0_3:
	setp.ne.s32 	%p3, %r1, 0;
	@%p3 bra 	$L__BB0_6;
	ld.global.u32 	%r3, [%rd1+4];
	ld.global.u32 	%r8, [%rd2];
	setp.le.s32 	%p4, %r3, %r8;
	@%p4 bra 	$L__BB0_6;
	st.global.u32 	[%rd2], %r3;
$L__BB0_6:
	ld.global.u32 	%r9, [%rd1];
	ld.global.u32 	%r5, [%rd1+16];
	setp.ge.s32 	%p5, %r9, %r5;
	@%p5 bra 	$L__BB0_8;
	st.global.u32 	[%rd1], %r5;
	mov.u32 	%r9, %r5;
$L__BB0_8:
	cvta.to.global.u64 	%rd6, %rd3;
	st.global.u32 	[%rd6], %r9;
	ret;

}
	// .globl	_Z14minimumElementPiS_
.visible .entry _Z14minimumElementPiS_(
	.param .u64 .ptr .align 1 _Z14minimumElementPiS__param_0,
	.param .u64 .ptr .align 1 _Z14minimumElementPiS__param_1
)
{
	.reg .pred 	%p<6>;
	.reg .b32 	%r<10>;
	.reg .b64 	%rd<7>;

	ld.param.u64 	%rd4, [_Z14minimumElementPiS__param_0];
	ld.param.u64 	%rd3, [_Z14minimumElementPiS__param_1];
	cvta.to.global.u64 	%rd1, %rd4;
	mov.u32 	%r1, %tid.x;
	mul.wide.u32 	%rd5, %r1, 4;
	add.s64 	%rd2, %rd1, %rd5;
	setp.gt.u32 	%p1, %r1, 1;
	@%p1 bra 	$L__BB1_3;
	ld.global.u32 	%r2, [%rd2+8];
	ld.global.u32 	%r7, [%rd2];
	setp.ge.s32 	%p2, %r2, %r7;
	@%p2 bra 	$L__BB1_3;
	st.global.u32 	[%rd2], %r2;
$L__BB1_3:
	setp.ne.s32 	%p3, %r1, 0;
	@%p3 bra 	$L__BB1_6;
	ld.global.u32 	%r3, [%rd1+4];
	ld.global.u32 	%r8, [%rd2];
	setp.ge.s32 	%p4, %r3, %r8;
	@%p4 bra 	$L__BB1_6;
	st.global.u32 	[%rd2], %r3;
$L__BB1_6:
	ld.global.u32 	%r9, [%rd1];
	ld.global.u32 	%r5, [%rd1+16];
	setp.le.s32 	%p5, %r9, %r5;
	@%p5 bra 	$L__BB1_8;
	st.global.u32 	[%rd1], %r5;
	mov.u32 	%r9, %r5;
$L__BB1_8:
	cvta.to.global.u64 	%rd6, %rd3;
	st.global.u32 	[%rd6], %r9;
	ret;

}


// ===== COMPILED SASS (sm_100) =====

	.target	sm_100

	.elftype	@"ET_EXEC"


//--------------------- .note.nv.tkinfo           --------------------------
	.section	.note.nv.tkinfo,"",@"SHT_NOTE"
	.sectionflags	@"SHF_NOTE_NV_TKINFO"
	.tkinfo
        /*0018*/ 	.word	0x00000002
        /*0030*/ 	.string	""
        /*0030*/ 	.string	"ptxas"
        /*0030*/ 	.string	"Cuda compilation tools, release 13.0, V13.0.88"
        /*0030*/ 	.string	"Build cuda_13.0.r13.0/compiler.36424714_0"
        /*0030*/ 	.string	"-arch sm_100 -m 64 "



//--------------------- .note.nv.cuinfo           --------------------------
	.section	.note.nv.cuinfo,"",@"SHT_NOTE"
	.sectionflags	@"SHF_NOTE_NV_CUINFO"
        /*0018*/ 	.short	0x0002
        /*001a*/ 	.short	0x0064
        /*001c*/ 	.short	0x0082
	.zero		2


//--------------------- .nv.info                  --------------------------
	.section	.nv.info,"",@"SHT_CUDA_INFO"
	.align	4


	//----- nvinfo : EIATTR_REGCOUNT
	.align		4
        /*0000*/ 	.byte	0x04, 0x2f
        /*0002*/ 	.short	(.L_1 - .L_0)
	.align		4
.L_0:
        /*0004*/ 	.word	index@(_Z14maximumElementPiS_)
        /*0008*/ 	.word	0x0000000a


	//----- nvinfo : EIATTR_FRAME_SIZE
	.align		4
.L_1:
        /*000c*/ 	.byte	0x04, 0x11
        /*000e*/ 	.short	(.L_3 - .L_2)
	.align		4
.L_2:
        /*0010*/ 	.word	index@(_Z14maximumElementPiS_)
        /*0014*/ 	.word	0x00000000


	//----- nvinfo : EIATTR_REGCOUNT
	.align		4
.L_3:
        /*0018*/ 	.byte	0x04, 0x2f
        /*001a*/ 	.short	(.L_5 - .L_4)
	.align		4
.L_4:
        /*001c*/ 	.word	index@(_Z14minimumElementPiS_)
        /*0020*/ 	.word	0x0000000a


	//----- nvinfo : EIATTR_FRAME_SIZE
	.align		4
.L_5:
        /*0024*/ 	.byte	0x04, 0x11
        /*0026*/ 	.short	(.L_7 - .L_6)
	.align		4
.L_6:
        /*0028*/ 	.word	index@(_Z14minimumElementPiS_)
        /*002c*/ 	.word	0x00000000


	//----- nvinfo : EIATTR_MIN_STACK_SIZE
	.align		4
.L_7:
        /*0030*/ 	.byte	0x04, 0x12
        /*0032*/ 	.short	(.L_9 - .L_8)
	.align		4
.L_8:
        /*0034*/ 	.word	index@(_Z14minimumElementPiS_)
        /*0038*/ 	.word	0x00000000


	//----- nvinfo : EIATTR_MIN_STACK_SIZE
	.align		4
.L_9:
        /*003c*/ 	.byte	0x04, 0x12
        /*003e*/ 	.short	(.L_11 - .L_10)
	.align		4
.L_10:
        /*0040*/ 	.word	index@(_Z14maximumElementPiS_)
        /*0044*/ 	.word	0x00000000
.L_11:


//--------------------- .nv.compat                --------------------------
	.section	.nv.compat,"",@"SHT_CUDA_COMPAT_INFO"
	.align	4
        /*0000*/ 	.byte	0x02, 0x09, 0x00, 0x00, 0x02, 0x02, 0x01, 0x00, 0x02, 0x05, 0x05, 0x00, 0x03, 0x07, 0x01, 0x01
        /*0010*/ 	.byte	0x02, 0x03, 0x00, 0x00, 0x02, 0x06, 0x01, 0x00, 0x04, 0x0b, 0x08, 0x00, 0x09, 0x00, 0x00, 0x00
        /*0020*/ 	.byte	0x00, 0x00, 0x00, 0x00


//--------------------- .nv.info._Z14minimumElementPiS_ --------------------------
	.section	.nv.info._Z14minimumElementPiS_,"",@"SHT_CUDA_INFO"
	.sectionflags	@""
	.align	4


	//----- nvinfo : EIATTR_CUDA_API_VERSION
	.align		4
        /*0000*/ 	.byte	0x04, 0x37
        /*0002*/ 	.short	(.L_13 - .L_12)
.L_12:
        /*0004*/ 	.word	0x00000082


	//----- nvinfo : EIATTR_KPARAM_INFO
	.align		4
.L_13:
        /*0008*/ 	.byte	0x04, 0x17
        /*000a*/ 	.short	(.L_15 - .L_14)
.L_14:
        /*000c*/ 	.word	0x00000000
        /*0010*/ 	.short	0x0001
        /*0012*/ 	.short	0x0008
        /*0014*/ 	.byte	0x00, 0xf5, 0x21, 0x00


	//----- nvinfo : EIATTR_KPARAM_INFO
	.align		4
.L_15:
        /*0018*/ 	.byte	0x04, 0x17
        /*001a*/ 	.short	(.L_17 - .L_16)
.L_16:
        /*001c*/ 	.word	0x00000000
        /*0020*/ 	.short	0x0000
        /*0022*/ 	.short	0x0000
        /*0024*/ 	.byte	0x00, 0xf5, 0x21, 0x00


	//----- nvinfo : EIATTR_SPARSE_MMA_MASK
	.align		4
.L_17:
        /*0028*/ 	.byte	0x03, 0x50
        /*002a*/ 	.short	0x0000


	//----- nvinfo : EIATTR_MAXREG_COUNT
	.align		4
        /*002c*/ 	.byte	0x03, 0x1b
        /*002e*/ 	.short	0x00ff


	//----- nvinfo : EIATTR_MERCURY_ISA_VERSION
	.align		4
        /*0030*/ 	.byte	0x03, 0x5f
        /*0032*/ 	.short	0x0101


	//----- nvinfo : EIATTR_VRC_CTA_INIT_COUNT
	.align		4
        /*0034*/ 	.byte	0x02, 0x4a
	.zero		1
	.zero		1


	//----- nvinfo : EIATTR_EXIT_INSTR_OFFSETS
	.align		4
        /*0038*/ 	.byte	0x04, 0x1c
        /*003a*/ 	.short	(.L_19 - .L_18)


	//   ....[0]....
.L_18:
        /*003c*/ 	.word	0x000001e0


	//----- nvinfo : EIATTR_CRS_STACK_SIZE
	.align		4
.L_19:
        /*0040*/ 	.byte	0x04, 0x1e
        /*0042*/ 	.short	(.L_21 - .L_20)
.L_20:
        /*0044*/ 	.word	0x00000000


	//----- nvinfo : EIATTR_CBANK_PARAM_SIZE
	.align		4
.L_21:
        /*0048*/ 	.byte	0x03, 0x19
        /*004a*/ 	.short	0x0010


	//----- nvinfo : EIATTR_PARAM_CBANK
	.align		4
        /*004c*/ 	.byte	0x04, 0x0a
        /*004e*/ 	.short	(.L_23 - .L_22)
	.align		4
.L_22:
        /*0050*/ 	.word	index@(.nv.constant0._Z14minimumElementPiS_)
        /*0054*/ 	.short	0x0380
        /*0056*/ 	.short	0x0010


	//----- nvinfo : EIATTR_SW_WAR
	.align		4
.L_23:
        /*0058*/ 	.byte	0x04, 0x36
        /*005a*/ 	.short	(.L_25 - .L_24)
.L_24:
        /*005c*/ 	.word	0x00000008
.L_25:


//--------------------- .nv.info._Z14maximumElementPiS_ --------------------------
	.section	.nv.info._Z14maximumElementPiS_,"",@"SHT_CUDA_INFO"
	.sectionflags	@""
	.align	4


	//----- nvinfo : EIATTR_CUDA_API_VERSION
	.align		4
        /*0000*/ 	.byte	0x04, 0x37
        /*0002*/ 	.short	(.L_27 - .L_26)
.L_26:
        /*0004*/ 	.word	0x00000082


	//----- nvinfo : EIATTR_KPARAM_INFO
	.align		4
.L_27:
        /*0008*/ 	.byte	0x04, 0x17
        /*000a*/ 	.short	(.L_29 - .L_28)
.L_28:
        /*000c*/ 	.word	0x00000000
        /*0010*/ 	.short	0x0001
        /*0012*/ 	.short	0x0008
        /*0014*/ 	.byte	0x00, 0xf5, 0x21, 0x00


	//----- nvinfo : EIATTR_KPARAM_INFO
	.align		4
.L_29:
        /*0018*/ 	.byte	0x04, 0x17
        /*001a*/ 	.short	(.L_31 - .L_30)
.L_30:
        /*001c*/ 	.word	0x00000000
        /*0020*/ 	.short	0x0000
        /*0022*/ 	.short	0x0000
        /*0024*/ 	.byte	0x00, 0xf5, 0x21, 0x00


	//----- nvinfo : EIATTR_SPARSE_MMA_MASK
	.align		4
.L_31:
        /*0028*/ 	.byte	0x03, 0x50
        /*002a*/ 	.short	0x0000


	//----- nvinfo : EIATTR_MAXREG_COUNT
	.align		4
        /*002c*/ 	.byte	0x03, 0x1b
        /*002e*/ 	.short	0x00ff


	//----- nvinfo : EIATTR_MERCURY_ISA_VERSION
	.align		4
        /*0030*/ 	.byte	0x03, 0x5f
        /*0032*/ 	.short	0x0101


	//----- nvinfo : EIATTR_VRC_CTA_INIT_COUNT
	.align		4
        /*0034*/ 	.byte	0x02, 0x4a
	.zero		1
	.zero		1


	//----- nvinfo : EIATTR_EXIT_INSTR_OFFSETS
	.align		4
        /*0038*/ 	.byte	0x04, 0x1c
        /*003a*/ 	.short	(.L_33 - .L_32)


	//   ....[0]....
.L_32:
        /*003c*/ 	.word	0x000001e0


	//----- nvinfo : EIATTR_CRS_STACK_SIZE
	.align		4
.L_33:
        /*0040*/ 	.byte	0x04, 0x1e
        /*0042*/ 	.short	(.L_35 - .L_34)
.L_34:
        /*0044*/ 	.word	0x00000000


	//----- nvinfo : EIATTR_CBANK_PARAM_SIZE
	.align		4
.L_35:
        /*0048*/ 	.byte	0x03, 0x19
        /*004a*/ 	.short	0x0010


	//----- nvinfo : EIATTR_PARAM_CBANK
	.align		4
        /*004c*/ 	.byte	0x04, 0x0a
        /*004e*/ 	.short	(.L_37 - .L_36)
	.align		4
.L_36:
        /*0050*/ 	.word	index@(.nv.constant0._Z14maximumElementPiS_)
        /*0054*/ 	.short	0x0380
        /*0056*/ 	.short	0x0010


	//----- nvinfo : EIATTR_SW_WAR
	.align		4
.L_37:
        /*0058*/ 	.byte	0x04, 0x36
        /*005a*/ 	.short	(.L_39 - .L_38)
.L_38:
        /*005c*/ 	.word	0x00000008
.L_39:


//--------------------- .nv.callgraph             --------------------------
	.section	.nv.callgraph,"",@"SHT_CUDA_CALLGRAPH"
	.align	4
	.sectionentsize	8
	.align		4
        /*0000*/ 	.word	0x00000000
	.align		4
        /*0004*/ 	.word	0xffffffff
	.align		4
        /*0008*/ 	.word	0x00000000
	.align		4
        /*000c*/ 	.word	0xfffffffe
	.align		4
        /*0010*/ 	.word	0x00000000
	.align		4
        /*0014*/ 	.word	0xfffffffd
	.align		4
        /*0018*/ 	.word	0x00000000
	.align		4
        /*001c*/ 	.word	0xfffffffc


//--------------------- .text._Z14minimumElementPiS_ --------------------------
	.section	.text._Z14minimumElementPiS_,"ax",@progbits
	.align	128
        .global         _Z14minimumElementPiS_
        .type           _Z14minimumElementPiS_,@function
        .size           _Z14minimumElementPiS_,(.L_x_10 - _Z14minimumElementPiS_)
        .other          _Z14minimumElementPiS_,@"STO_CUDA_ENTRY STV_DEFAULT"
_Z14minimumElementPiS_:
.text._Z14minimumElementPiS_:
[----:B------:R-:W-:Y:S01]  /*0000*/  LDC R1, c[0x0][0x37c] ;  /* 0x0000df00ff017b82 */ /* 0x000fe20000000800 */
[----:B------:R-:W0:Y:S07]  /*0010*/  S2R R5, SR_TID.X ;  /* 0x0000000000057919 */ /* 0x000e2e0000002100 */
[----:B------:R-:W1:Y:S01]  /*0020*/  LDC.64 R2, c[0x0][0x380] ;  /* 0x0000e000ff027b82 */ /* 0x000e620000000a00 */
[----:B------:R-:W2:Y:S01]  /*0030*/  LDCU.64 UR4, c[0x0][0x358] ;  /* 0x00006b00ff0477ac */ /* 0x000ea20008000a00 */
[----:B------:R-:W-:Y:S06]  /*0040*/  BSSY.RECONVERGENT B0, `(.L_x_0) ;  /* 0x000000a000007945 */ /* 0x000fec0003800200 */
[----:B------:R-:W3:Y:S01]  /*0050*/  LDC.64 R6, c[0x0][0x380] ;  /* 0x0000e000ff067b82 */ /* 0x000ee20000000a00 */
[C---:B0-----:R-:W-:Y:S01]  /*0060*/  ISETP.GT.U32.AND P1, PT, R5.reuse, 0x1, PT ;  /* 0x000000010500780c */ /* 0x041fe20003f24070 */
[C---:B-1----:R-:W-:Y:S01]  /*0070*/  IMAD.WIDE.U32 R2, R5.reuse, 0x4, R2 ;  /* 0x0000000405027825 */ /* 0x042fe200078e0002 */
[----:B------:R-:W-:-:S11]  /*0080*/  ISETP.NE.AND P0, PT, R5, RZ, PT ;  /* 0x000000ff0500720c */ /* 0x000fd60003f05270 */
[----:B--2---:R-:W-:Y:S05]  /*0090*/  @P1 BRA `(.L_x_1) ;  /* 0x0000000000101947 */ /* 0x004fea0003800000 */
[----:B------:R-:W2:Y:S04]  /*00a0*/  LDG.E R5, desc[UR4][R2.64+0x8] ;  /* 0x0000080402057981 */ /* 0x000ea8000c1e1900 */
[----:B------:R-:W2:Y:S02]  /*00b0*/  LDG.E R0, desc[UR4][R2.64] ;  /* 0x0000000402007981 */ /* 0x000ea4000c1e1900 */
[----:B--2---:R-:W-:-:S13]  /*00c0*/  ISETP.GE.AND P1, PT, R5, R0, PT ;  /* 0x000000000500720c */ /* 0x004fda0003f26270 */
[----:B------:R0:W-:Y:S02]  /*00d0*/  @!P1 STG.E desc[UR4][R2.64], R5 ;  /* 0x0000000502009986 */ /* 0x0001e4000c101904 */
.L_x_1:
[----:B------:R-:W-:Y:S05]  /*00e0*/  BSYNC.RECONVERGENT B0 ;  /* 0x0000000000007941 */ /* 0x000fea0003800200 */
.L_x_0:
[----:B------:R-:W-:Y:S04]  /*00f0*/  BSSY.RECONVERGENT B0, `(.L_x_2) ;  /* 0x0000007000007945 */ /* 0x000fe80003800200 */
[----:B------:R-:W-:Y:S05]  /*0100*/  @P0 BRA `(.L_x_3) ;  /* 0x0000000000140947 */ /* 0x000fea0003800000 */
[----:B0-----:R-:W0:Y:S01]  /*0110*/  LDC.64 R4, c[0x0][0x380] ;  /* 0x0000e000ff047b82 */ /* 0x001e220000000a00 */
[----:B------:R-:W2:Y:S04]  /*0120*/  LDG.E R0, desc[UR4][R2.64] ;  /* 0x0000000402007981 */ /* 0x000ea8000c1e1900 */
[----:B0-----:R-:W2:Y:S02]  /*0130*/  LDG.E R5, desc[UR4][R4.64+0x4] ;  /* 0x0000040404057981 */ /* 0x001ea4000c1e1900 */
[----:B--2---:R-:W-:-:S13]  /*0140*/  ISETP.GE.AND P0, PT, R5, R0, PT ;  /* 0x000000000500720c */ /* 0x004fda0003f06270 */
[----:B------:R1:W-:Y:S02]  /*0150*/  @!P0 STG.E desc[UR4][R2.64], R5 ;  /* 0x0000000502008986 */ /* 0x0003e4000c101904 */
.L_x_3:
[----:B------:R-:W-:Y:S05]  /*0160*/  BSYNC.RECONVERGENT B0 ;  /* 0x0000000000007941 */ /* 0x000fea0003800200 */
.L_x_2:
[----:B---3--:R-:W2:Y:S04]  /*0170*/  LDG.E R0, desc[UR4][R6.64] ;  /* 0x0000000406007981 */ /* 0x008ea8000c1e1900 */
[----:B01----:R-:W2:Y:S01]  /*0180*/  LDG.E R5, desc[UR4][R6.64+0x10] ;  /* 0x0000100406057981 */ /* 0x003ea2000c1e1900 */
[----:B------:R-:W0:Y:S01]  /*0190*/  LDC.64 R2, c[0x0][0x388] ;  /* 0x0000e200ff027b82 */ /* 0x000e220000000a00 */
[----:B--2---:R-:W-:-:S13]  /*01a0*/  ISETP.GT.AND P0, PT, R0, R5, PT ;  /* 0x000000050000720c */ /* 0x004fda0003f04270 */
[----:B------:R-:W-:Y:S01]  /*01b0*/  @P0 IMAD.MOV.U32 R0, RZ, RZ, R5 ;  /* 0x000000ffff000224 */ /* 0x000fe200078e0005 */
[----:B------:R-:W-:Y:S04]  /*01c0*/  @P0 STG.E desc[UR4][R6.64], R5 ;  /* 0x0000000506000986 */ /* 0x000fe8000c101904 */
[----:B0-----:R-:W-:Y:S01]  /*01d0*/  STG.E desc[UR4][R2.64], R0 ;  /* 0x0000000002007986 */ /* 0x001fe2000c101904 */
[----:B------:R-:W-:Y:S05]  /*01e0*/  EXIT ;  /* 0x000000000000794d */ /* 0x000fea0003800000 */
.L_x_4:
[----:B------:R-:W-:-:S00]  /*01f0*/  BRA `(.L_x_4) ;  /* 0xfffffffc00fc7947 */ /* 0x000fc0000383ffff */
[----:B------:R-:W-:-:S00]  /*0200*/  NOP ;  /* 0x0000000000007918 */ /* 0x000fc00000000000 */
[----:B------:R-:W-:-:S00]  /*0210*/  NOP ;  /* 0x0000000000007918 */ /* 0x000fc00000000000 */
[----:B------:R-:W-:-:S00]  /*0220*/  NOP ;  /* 0x0000000000007918 */ /* 0x000fc00000000000 */
[----:B------:R-:W-:-:S00]  /*0230*/  NOP ;  /* 0x0000000000007918 */ /* 0x000fc00000000000 */
[----:B------:R-:W-:-:S00]  /*0240*/  NOP ;  /* 0x0000000000007918 */ /* 0x000fc00000000000 */
[----:B------:R-:W-:-:S00]  /*0250*/  NOP ;  /* 0x0000000000007918 */ /* 0x000fc00000000000 */
[----:B------:R-:W-:-:S00]  /*0260*/  NOP ;  /* 0x0000000000007918 */ /* 0x000fc00000000000 */
[----:B------:R-:W-:-:S00]  /*0270*/  NOP ;  /* 0x0000000000007918 */ /* 0x000fc00000000000 */
.L_x_10:


//--------------------- .text._Z14maximumElementPiS_ --------------------------
	.section	.text._Z14maximumElementPiS_,"ax",@progbits
	.align	128
        .global         _Z14maximumElementPiS_
        .type           _Z14maximumElementPiS_,@function
        .size           _Z14maximumElementPiS_,(.L_x_11 - _Z14maximumElementPiS_)
        .other          _Z14maximumElementPiS_,@"STO_CUDA_ENTRY STV_DEFAULT"
_Z14maximumElementPiS_:
.text._Z14maximumElementPiS_:
        /* <DEDUP_REMOVED lines=12> */
[----:B--2---:R-:W-:-:S13]  /*00c0*/  ISETP.GT.AND P1, PT, R5, R0, PT ;  /* 0x000000000500720c */ /* 0x004fda0003f24270 */
[----:B------:R0:W-:Y:S02]  /*00d0*/  @P1 STG.E desc[UR4][R2.64], R5 ;  /* 0x0000000502001986 */ /* 0x0001e4000c101904 */
.L_x_6:
[----:B------:R-:W-:Y:S05]  /*00e0*/  BSYNC.RECONVERGENT B0 ;  /* 0x0000000000007941 */ /* 0x000fea0003800200 */
.L_x_5:
[----:B------:R-:W-:Y:S04]  /*00f0*/  BSSY.RECONVERGENT B0, `(.L_x_7) ;  /* 0x0000007000007945 */ /* 0x000fe80003800200 */
[----:B------:R-:W-:Y:S05]  /*0100*/  @P0 BRA `(.L_x_8) ;  /* 0x0000000000140947 */ /* 0x000fea0003800000 */
[----:B0-----:R-:W0:Y:S01]  /*0110*/  LDC.64 R4, c[0x0][0x380] ;  /* 0x0000e000ff047b82 */ /* 0x001e220000000a00 */
[----:B------:R-:W2:Y:S04]  /*0120*/  LDG.E R0, desc[UR4][R2.64] ;  /* 0x0000000402007981 */ /* 0x000ea8000c1e1900 */
[----:B0-----:R-:W2:Y:S02]  /*0130*/  LDG.E R5, desc[UR4][R4.64+0x4] ;  /* 0x0000040404057981 */ /* 0x001ea4000c1e1900 */
[----:B--2---:R-:W-:-:S13]  /*0140*/  ISETP.GT.AND P0, PT, R5, R0, PT ;  /* 0x000000000500720c */ /* 0x004fda0003f04270 */
[----:B------:R1:W-:Y:S02]  /*0150*/  @P0 STG.E desc[UR4][R2.64], R5 ;  /* 0x0000000502000986 */ /* 0x0003e4000c101904 */
.L_x_8:
[----:B------:R-:W-:Y:S05]  /*0160*/  BSYNC.RECONVERGENT B0 ;  /* 0x0000000000007941 */ /* 0x000fea0003800200 */
.L_x_7:
[----:B---3--:R-:W2:Y:S04]  /*0170*/  LDG.E R0, desc[UR4][R6.64] ;  /* 0x0000000406007981 */ /* 0x008ea8000c1e1900 */
[----:B01----:R-:W2:Y:S01]  /*0180*/  LDG.E R5, desc[UR4][R6.64+0x10] ;  /* 0x0000100406057981 */ /* 0x003ea2000c1e1900 */
[----:B------:R-:W0:Y:S01]  /*0190*/  LDC.64 R2, c[0x0][0x388] ;  /* 0x0000e200ff027b82 */ /* 0x000e220000000a00 */
[----:B--2---:R-:W-:-:S13]  /*01a0*/  ISETP.GE.AND P0, PT, R0, R5, PT ;  /* 0x000000050000720c */ /* 0x004fda0003f06270 */
[----:B------:R-:W-:Y:S01]  /*01b0*/  @!P0 IMAD.MOV.U32 R0, RZ, RZ, R5 ;  /* 0x000000ffff008224 */ /* 0x000fe200078e0005 */
[----:B------:R-:W-:Y:S04]  /*01c0*/  @!P0 STG.E desc[UR4][R6.64], R5 ;  /* 0x0000000506008986 */ /* 0x000fe8000c101904 */
[----:B0-----:R-:W-:Y:S01]  /*01d0*/  STG.E desc[UR4][R2.64], R0 ;  /* 0x0000000002007986 */ /* 0x001fe2000c101904 */
[----:B------:R-:W-:Y:S05]  /*01e0*/  EXIT ;  /* 0x000000000000794d */ /* 0x000fea0003800000 */
.L_x_9:
        /* <DEDUP_REMOVED lines=9> */
.L_x_11:


//--------------------- .nv.shared.reserved.0     --------------------------
	.section	.nv.shared.reserved.0,"aw",@nobits
	.weak		__nv_reservedSMEM_offset_0_alias
	.size		__nv_reservedSMEM_offset_0_alias, 0, 64
	.other		__nv_reservedSMEM_offset_0_alias,@"STO_CUDA_RESERVED_SHARED STV_DEFAULT"
__nv_reservedSMEM_offset_0_alias:
	.zero		0
	.zero		64


//--------------------- .nv.constant0._Z14minimumElementPiS_ --------------------------
	.section	.nv.constant0._Z14minimumElementPiS_,"a",@progbits
	.sectionflags	@""
	.align	4
.nv.constant0._Z14minimumElementPiS_:
	.zero		912


//--------------------- .nv.constant0._Z14maximumElementPiS_ --------------------------
	.section	.nv.constant0._Z14maximumElementPiS_,"a",@progbits
	.sectionflags	@""
	.align	4
.nv.constant0._Z14maximumElementPiS_:
	.zero		912


//--------------------- SYMBOLS --------------------------

	.type		.nv.reservedSmem.offset0,@object
	.size		.nv.reservedSmem.offset0,0x4
